//
// Generated by NVIDIA NVVM Compiler
//
// Compiler Build ID: CL-36424714
// Cuda compilation tools, release 13.0, V13.0.88
// Based on NVVM 20.0.0
//

.version 9.0
.target sm_100
.address_size 64

	// .globl	_Z11concatenatePfS_S_iii
.extern .func  (.param .b32 func_retval0) vprintf
(
	.param .b64 vprintf_param_0,
	.param .b64 vprintf_param_1
)
;
.global .align 1 .b8 $str[4] = {37, 102, 32};

.visible .entry _Z11concatenatePfS_S_iii(
	.param .u64 .ptr .align 1 _Z11concatenatePfS_S_iii_param_0,
	.param .u64 .ptr .align 1 _Z11concatenatePfS_S_iii_param_1,
	.param .u64 .ptr .align 1 _Z11concatenatePfS_S_iii_param_2,
	.param .u32 _Z11concatenatePfS_S_iii_param_3,
	.param .u32 _Z11concatenatePfS_S_iii_param_4,
	.param .u32 _Z11concatenatePfS_S_iii_param_5
)
{
	.local .align 8 .b8 	__local_depot0[8];
	.reg .b64 	%SP;
	.reg .b64 	%SPL;
	.reg .pred 	%p<19>;
	.reg .b32 	%r<110>;
	.reg .b32 	%f<45>;
	.reg .b64 	%rd<56>;
	.reg .b64 	%fd<16>;

	mov.u64 	%SPL, __local_depot0;
	cvta.local.u64 	%SP, %SPL;
	ld.param.u64 	%rd8, [_Z11concatenatePfS_S_iii_param_0];
	ld.param.u64 	%rd9, [_Z11concatenatePfS_S_iii_param_1];
	ld.param.u64 	%rd10, [_Z11concatenatePfS_S_iii_param_2];
	ld.param.u32 	%r46, [_Z11concatenatePfS_S_iii_param_3];
	ld.param.u32 	%r47, [_Z11concatenatePfS_S_iii_param_4];
	ld.param.u32 	%r48, [_Z11concatenatePfS_S_iii_param_5];
	cvta.to.global.u64 	%rd1, %rd8;
	cvta.to.global.u64 	%rd2, %rd10;
	cvta.to.global.u64 	%rd3, %rd9;
	add.u64 	%rd11, %SP, 0;
	add.u64 	%rd4, %SPL, 0;
	mov.u32 	%r49, %ctaid.x;
	mov.u32 	%r50, %ntid.x;
	mov.u32 	%r51, %tid.x;
	mad.lo.s32 	%r1, %r49, %r50, %r51;
	setp.lt.s32 	%p1, %r46, 1;
	@%p1 bra 	$L__BB0_13;
	mul.lo.s32 	%r2, %r46, %r1;
	mul.lo.s32 	%r3, %r48, %r1;
	and.b32  	%r4, %r46, 15;
	setp.lt.u32 	%p2, %r46, 16;
	mov.b32 	%r95, 0;
	@%p2 bra 	$L__BB0_4;
	and.b32  	%r95, %r46, 2147483632;
	neg.s32 	%r103, %r95;
	add.s64 	%rd5, %rd1, 32;
	add.s64 	%rd6, %rd2, 32;
	mov.u32 	%r101, %r3;
	mov.u32 	%r102, %r2;
$L__BB0_3:
	.pragma "nounroll";
	mul.wide.s32 	%rd12, %r102, 4;
	add.s64 	%rd13, %rd5, %rd12;
	mul.wide.s32 	%rd14, %r101, 4;
	add.s64 	%rd15, %rd6, %rd14;
	ld.global.f32 	%f1, [%rd13+-32];
	st.global.f32 	[%rd15+-32], %f1;
	ld.global.f32 	%f2, [%rd13+-28];
	st.global.f32 	[%rd15+-28], %f2;
	ld.global.f32 	%f3, [%rd13+-24];
	st.global.f32 	[%rd15+-24], %f3;
	ld.global.f32 	%f4, [%rd13+-20];
	st.global.f32 	[%rd15+-20], %f4;
	ld.global.f32 	%f5, [%rd13+-16];
	st.global.f32 	[%rd15+-16], %f5;
	ld.global.f32 	%f6, [%rd13+-12];
	st.global.f32 	[%rd15+-12], %f6;
	ld.global.f32 	%f7, [%rd13+-8];
	st.global.f32 	[%rd15+-8], %f7;
	ld.global.f32 	%f8, [%rd13+-4];
	st.global.f32 	[%rd15+-4], %f8;
	ld.global.f32 	%f9, [%rd13];
	st.global.f32 	[%rd15], %f9;
	ld.global.f32 	%f10, [%rd13+4];
	st.global.f32 	[%rd15+4], %f10;
	ld.global.f32 	%f11, [%rd13+8];
	st.global.f32 	[%rd15+8], %f11;
	ld.global.f32 	%f12, [%rd13+12];
	st.global.f32 	[%rd15+12], %f12;
	ld.global.f32 	%f13, [%rd13+16];
	st.global.f32 	[%rd15+16], %f13;
	ld.global.f32 	%f14, [%rd13+20];
	st.global.f32 	[%rd15+20], %f14;
	ld.global.f32 	%f15, [%rd13+24];
	st.global.f32 	[%rd15+24], %f15;
	ld.global.f32 	%f16, [%rd13+28];
	st.global.f32 	[%rd15+28], %f16;
	add.s32 	%r103, %r103, 16;
	add.s32 	%r102, %r102, 16;
	add.s32 	%r101, %r101, 16;
	setp.eq.s32 	%p3, %r103, 0;
	@%p3 bra 	$L__BB0_4;
	bra.uni 	$L__BB0_3;
$L__BB0_4:
	setp.eq.s32 	%p4, %r4, 0;
	@%p4 bra 	$L__BB0_13;
	and.b32  	%r8, %r46, 7;
	setp.lt.u32 	%p5, %r4, 8;
	@%p5 bra 	$L__BB0_7;
	add.s32 	%r53, %r95, %r2;
	add.s32 	%r54, %r95, %r3;
	mul.wide.s32 	%rd16, %r53, 4;
	add.s64 	%rd17, %rd1, %rd16;
	ld.global.f32 	%f17, [%rd17];
	mul.wide.s32 	%rd18, %r54, 4;
	add.s64 	%rd19, %rd2, %rd18;
	st.global.f32 	[%rd19], %f17;
	ld.global.f32 	%f18, [%rd17+4];
	st.global.f32 	[%rd19+4], %f18;
	ld.global.f32 	%f19, [%rd17+8];
	st.global.f32 	[%rd19+8], %f19;
	ld.global.f32 	%f20, [%rd17+12];
	st.global.f32 	[%rd19+12], %f20;
	ld.global.f32 	%f21, [%rd17+16];
	st.global.f32 	[%rd19+16], %f21;
	ld.global.f32 	%f22, [%rd17+20];
	st.global.f32 	[%rd19+20], %f22;
	ld.global.f32 	%f23, [%rd17+24];
	st.global.f32 	[%rd19+24], %f23;
	ld.global.f32 	%f24, [%rd17+28];
	st.global.f32 	[%rd19+28], %f24;
	add.s32 	%r95, %r95, 8;
$L__BB0_7:
	setp.eq.s32 	%p6, %r8, 0;
	@%p6 bra 	$L__BB0_13;
	and.b32  	%r11, %r46, 3;
	setp.lt.u32 	%p7, %r8, 4;
	@%p7 bra 	$L__BB0_10;
	add.s32 	%r55, %r95, %r2;
	add.s32 	%r56, %r95, %r3;
	mul.wide.s32 	%rd20, %r55, 4;
	add.s64 	%rd21, %rd1, %rd20;
	ld.global.f32 	%f25, [%rd21];
	mul.wide.s32 	%rd22, %r56, 4;
	add.s64 	%rd23, %rd2, %rd22;
	st.global.f32 	[%rd23], %f25;
	ld.global.f32 	%f26, [%rd21+4];
	st.global.f32 	[%rd23+4], %f26;
	ld.global.f32 	%f27, [%rd21+8];
	st.global.f32 	[%rd23+8], %f27;
	ld.global.f32 	%f28, [%rd21+12];
	st.global.f32 	[%rd23+12], %f28;
	add.s32 	%r95, %r95, 4;
$L__BB0_10:
	setp.eq.s32 	%p8, %r11, 0;
	@%p8 bra 	$L__BB0_13;
	add.s32 	%r100, %r95, %r3;
	add.s32 	%r99, %r95, %r2;
	neg.s32 	%r98, %r11;
$L__BB0_12:
	.pragma "nounroll";
	mul.wide.s32 	%rd24, %r100, 4;
	add.s64 	%rd25, %rd2, %rd24;
	mul.wide.s32 	%rd26, %r99, 4;
	add.s64 	%rd27, %rd1, %rd26;
	ld.global.f32 	%f29, [%rd27];
	st.global.f32 	[%rd25], %f29;
	add.s32 	%r100, %r100, 1;
	add.s32 	%r99, %r99, 1;
	add.s32 	%r98, %r98, 1;
	setp.ne.s32 	%p9, %r98, 0;
	@%p9 bra 	$L__BB0_12;
$L__BB0_13:
	setp.lt.s32 	%p10, %r47, 1;
	@%p10 bra 	$L__BB0_25;
	mul.lo.s32 	%r23, %r47, %r1;
	mad.lo.s32 	%r24, %r48, %r1, %r46;
	and.b32  	%r25, %r47, 7;
	setp.lt.u32 	%p11, %r47, 8;
	mov.b32 	%r107, 0;
	@%p11 bra 	$L__BB0_17;
	and.b32  	%r107, %r47, 2147483640;
	neg.s32 	%r106, %r107;
	add.s64 	%rd7, %rd2, 16;
	mov.u64 	%rd32, $str;
	mov.u32 	%r104, %r24;
	mov.u32 	%r105, %r23;
$L__BB0_16:
	.pragma "nounroll";
	mul.wide.s32 	%rd28, %r105, 4;
	add.s64 	%rd29, %rd3, %rd28;
	mul.wide.s32 	%rd30, %r104, 4;
	add.s64 	%rd31, %rd7, %rd30;
	ld.global.f32 	%f30, [%rd29];
	st.global.f32 	[%rd31+-16], %f30;
	cvt.f64.f32 	%fd1, %f30;
	st.local.f64 	[%rd4], %fd1;
	cvta.global.u64 	%rd33, %rd32;
	{ // callseq 0, 0
	.param .b64 param0;
	st.param.b64 	[param0], %rd33;
	.param .b64 param1;
	st.param.b64 	[param1], %rd11;
	.param .b32 retval0;
	call.uni (retval0), 
	vprintf, 
	(
	param0, 
	param1
	);
	ld.param.b32 	%r58, [retval0];
	} // callseq 0
	ld.global.f32 	%f31, [%rd29+4];
	st.global.f32 	[%rd31+-12], %f31;
	cvt.f64.f32 	%fd2, %f31;
	st.local.f64 	[%rd4], %fd2;
	{ // callseq 1, 0
	.param .b64 param0;
	st.param.b64 	[param0], %rd33;
	.param .b64 param1;
	st.param.b64 	[param1], %rd11;
	.param .b32 retval0;
	call.uni (retval0), 
	vprintf, 
	(
	param0, 
	param1
	);
	ld.param.b32 	%r60, [retval0];
	} // callseq 1
	ld.global.f32 	%f32, [%rd29+8];
	st.global.f32 	[%rd31+-8], %f32;
	cvt.f64.f32 	%fd3, %f32;
	st.local.f64 	[%rd4], %fd3;
	{ // callseq 2, 0
	.param .b64 param0;
	st.param.b64 	[param0], %rd33;
	.param .b64 param1;
	st.param.b64 	[param1], %rd11;
	.param .b32 retval0;
	call.uni (retval0), 
	vprintf, 
	(
	param0, 
	param1
	);
	ld.param.b32 	%r62, [retval0];
	} // callseq 2
	ld.global.f32 	%f33, [%rd29+12];
	st.global.f32 	[%rd31+-4], %f33;
	cvt.f64.f32 	%fd4, %f33;
	st.local.f64 	[%rd4], %fd4;
	{ // callseq 3, 0
	.param .b64 param0;
	st.param.b64 	[param0], %rd33;
	.param .b64 param1;
	st.param.b64 	[param1], %rd11;
	.param .b32 retval0;
	call.uni (retval0), 
	vprintf, 
	(
	param0, 
	param1
	);
	ld.param.b32 	%r64, [retval0];
	} // callseq 3
	ld.global.f32 	%f34, [%rd29+16];
	st.global.f32 	[%rd31], %f34;
	cvt.f64.f32 	%fd5, %f34;
	st.local.f64 	[%rd4], %fd5;
	{ // callseq 4, 0
	.param .b64 param0;
	st.param.b64 	[param0], %rd33;
	.param .b64 param1;
	st.param.b64 	[param1], %rd11;
	.param .b32 retval0;
	call.uni (retval0), 
	vprintf, 
	(
	param0, 
	param1
	);
	ld.param.b32 	%r66, [retval0];
	} // callseq 4
	ld.global.f32 	%f35, [%rd29+20];
	st.global.f32 	[%rd31+4], %f35;
	cvt.f64.f32 	%fd6, %f35;
	st.local.f64 	[%rd4], %fd6;
	{ // callseq 5, 0
	.param .b64 param0;
	st.param.b64 	[param0], %rd33;
	.param .b64 param1;
	st.param.b64 	[param1], %rd11;
	.param .b32 retval0;
	call.uni (retval0), 
	vprintf, 
	(
	param0, 
	param1
	);
	ld.param.b32 	%r68, [retval0];
	} // callseq 5
	ld.global.f32 	%f36, [%rd29+24];
	st.global.f32 	[%rd31+8], %f36;
	cvt.f64.f32 	%fd7, %f36;
	st.local.f64 	[%rd4], %fd7;
	{ // callseq 6, 0
	.param .b64 param0;
	st.param.b64 	[param0], %rd33;
	.param .b64 param1;
	st.param.b64 	[param1], %rd11;
	.param .b32 retval0;
	call.uni (retval0), 
	vprintf, 
	(
	param0, 
	param1
	);
	ld.param.b32 	%r70, [retval0];
	} // callseq 6
	ld.global.f32 	%f37, [%rd29+28];
	st.global.f32 	[%rd31+12], %f37;
	cvt.f64.f32 	%fd8, %f37;
	st.local.f64 	[%rd4], %fd8;
	{ // callseq 7, 0
	.param .b64 param0;
	st.param.b64 	[param0], %rd33;
	.param .b64 param1;
	st.param.b64 	[param1], %rd11;
	.param .b32 retval0;
	call.uni (retval0), 
	vprintf, 
	(
	param0, 
	param1
	);
	ld.param.b32 	%r72, [retval0];
	} // callseq 7
	add.s32 	%r106, %r106, 8;
	add.s32 	%r105, %r105, 8;
	add.s32 	%r104, %r104, 8;
	setp.ne.s32 	%p12, %r106, 0;
	@%p12 bra 	$L__BB0_16;
$L__BB0_17:
	setp.eq.s32 	%p13, %r25, 0;
	@%p13 bra 	$L__BB0_25;
	and.b32  	%r41, %r47, 3;
	setp.lt.u32 	%p14, %r25, 4;
	@%p14 bra 	$L__BB0_20;
	add.s32 	%r74, %r107, %r23;
	add.s32 	%r75, %r24, %r107;
	mul.wide.s32 	%rd35, %r74, 4;
	add.s64 	%rd36, %rd3, %rd35;
	ld.global.f32 	%f38, [%rd36];
	mul.wide.s32 	%rd37, %r75, 4;
	add.s64 	%rd38, %rd2, %rd37;
	st.global.f32 	[%rd38], %f38;
	cvt.f64.f32 	%fd9, %f38;
	st.local.f64 	[%rd4], %fd9;
	mov.u64 	%rd39, $str;
	cvta.global.u64 	%rd40, %rd39;
	add.u64 	%rd41, %SP, 0;
	{ // callseq 8, 0
	.param .b64 param0;
	st.param.b64 	[param0], %rd40;
	.param .b64 param1;
	st.param.b64 	[param1], %rd41;
	.param .b32 retval0;
	call.uni (retval0), 
	vprintf, 
	(
	param0, 
	param1
	);
	ld.param.b32 	%r76, [retval0];
	} // callseq 8
	ld.global.f32 	%f39, [%rd36+4];
	st.global.f32 	[%rd38+4], %f39;
	cvt.f64.f32 	%fd10, %f39;
	st.local.f64 	[%rd4], %fd10;
	{ // callseq 9, 0
	.param .b64 param0;
	st.param.b64 	[param0], %rd40;
	.param .b64 param1;
	st.param.b64 	[param1], %rd41;
	.param .b32 retval0;
	call.uni (retval0), 
	vprintf, 
	(
	param0, 
	param1
	);
	ld.param.b32 	%r78, [retval0];
	} // callseq 9
	ld.global.f32 	%f40, [%rd36+8];
	st.global.f32 	[%rd38+8], %f40;
	cvt.f64.f32 	%fd11, %f40;
	st.local.f64 	[%rd4], %fd11;
	{ // callseq 10, 0
	.param .b64 param0;
	st.param.b64 	[param0], %rd40;
	.param .b64 param1;
	st.param.b64 	[param1], %rd41;
	.param .b32 retval0;
	call.uni (retval0), 
	vprintf, 
	(
	param0, 
	param1
	);
	ld.param.b32 	%r80, [retval0];
	} // callseq 10
	ld.global.f32 	%f41, [%rd36+12];
	st.global.f32 	[%rd38+12], %f41;
	cvt.f64.f32 	%fd12, %f41;
	st.local.f64 	[%rd4], %fd12;
	{ // callseq 11, 0
	.param .b64 param0;
	st.param.b64 	[param0], %rd40;
	.param .b64 param1;
	st.param.b64 	[param1], %rd41;
	.param .b32 retval0;
	call.uni (retval0), 
	vprintf, 
	(
	param0, 
	param1
	);
	ld.param.b32 	%r82, [retval0];
	} // callseq 11
	add.s32 	%r107, %r107, 4;
$L__BB0_20:
	setp.eq.s32 	%p15, %r41, 0;
	@%p15 bra 	$L__BB0_25;
	setp.eq.s32 	%p16, %r41, 1;
	@%p16 bra 	$L__BB0_23;
	add.s32 	%r84, %r107, %r23;
	add.s32 	%r85, %r24, %r107;
	mul.wide.s32 	%rd42, %r84, 4;
	add.s64 	%rd43, %rd3, %rd42;
	ld.global.f32 	%f42, [%rd43];
	mul.wide.s32 	%rd44, %r85, 4;
	add.s64 	%rd45, %rd2, %rd44;
	st.global.f32 	[%rd45], %f42;
	cvt.f64.f32 	%fd13, %f42;
	st.local.f64 	[%rd4], %fd13;
	mov.u64 	%rd46, $str;
	cvta.global.u64 	%rd47, %rd46;
	add.u64 	%rd48, %SP, 0;
	{ // callseq 12, 0
	.param .b64 param0;
	st.param.b64 	[param0], %rd47;
	.param .b64 param1;
	st.param.b64 	[param1], %rd48;
	.param .b32 retval0;
	call.uni (retval0), 
	vprintf, 
	(
	param0, 
	param1
	);
	ld.param.b32 	%r86, [retval0];
	} // callseq 12
	ld.global.f32 	%f43, [%rd43+4];
	st.global.f32 	[%rd45+4], %f43;
	cvt.f64.f32 	%fd14, %f43;
	st.local.f64 	[%rd4], %fd14;
	{ // callseq 13, 0
	.param .b64 param0;
	st.param.b64 	[param0], %rd47;
	.param .b64 param1;
	st.param.b64 	[param1], %rd48;
	.param .b32 retval0;
	call.uni (retval0), 
	vprintf, 
	(
	param0, 
	param1
	);
	ld.param.b32 	%r88, [retval0];
	} // callseq 13
	add.s32 	%r107, %r107, 2;
$L__BB0_23:
	and.b32  	%r90, %r47, 1;
	setp.eq.b32 	%p17, %r90, 1;
	not.pred 	%p18, %p17;
	@%p18 bra 	$L__BB0_25;
	add.s32 	%r91, %r107, %r23;
	add.s32 	%r92, %r24, %r107;
	mul.wide.s32 	%rd49, %r91, 4;
	add.s64 	%rd50, %rd3, %rd49;
	ld.global.f32 	%f44, [%rd50];
	mul.wide.s32 	%rd51, %r92, 4;
	add.s64 	%rd52, %rd2, %rd51;
	st.global.f32 	[%rd52], %f44;
	cvt.f64.f32 	%fd15, %f44;
	st.local.f64 	[%rd4], %fd15;
	mov.u64 	%rd53, $str;
	cvta.global.u64 	%rd54, %rd53;
	add.u64 	%rd55, %SP, 0;
	{ // callseq 14, 0
	.param .b64 param0;
	st.param.b64 	[param0], %rd54;
	.param .b64 param1;
	st.param.b64 	[param1], %rd55;
	.param .b32 retval0;
	call.uni (retval0), 
	vprintf, 
	(
	param0, 
	param1
	);
	ld.param.b32 	%r93, [retval0];
	} // callseq 14
$L__BB0_25:
	ret;

}


// ===== COMPILED SASS (sm_100) =====

	.target	sm_100

	.elftype	@"ET_EXEC"


//--------------------- .note.nv.tkinfo           --------------------------
	.section	.note.nv.tkinfo,"",@"SHT_NOTE"
	.sectionflags	@"SHF_NOTE_NV_TKINFO"
	.tkinfo
        /*0018*/ 	.word	0x00000002
        /*0030*/ 	.string	""
        /*0030*/ 	.string	"ptxas"
        /*0030*/ 	.string	"Cuda compilation tools, release 13.0, V13.0.88"
        /*0030*/ 	.string	"Build cuda_13.0.r13.0/compiler.36424714_0"
        /*0030*/ 	.string	"-arch sm_100 -m 64 "



//--------------------- .note.nv.cuinfo           --------------------------
	.section	.note.nv.cuinfo,"",@"SHT_NOTE"
	.sectionflags	@"SHF_NOTE_NV_CUINFO"
        /*0018*/ 	.short	0x0002
        /*001a*/ 	.short	0x0064
        /*001c*/ 	.short	0x0082
	.zero		2


//--------------------- .nv.info                  --------------------------
	.section	.nv.info,"",@"SHT_CUDA_INFO"
	.align	4


	//----- nvinfo : EIATTR_REGCOUNT
	.align		4
        /*0000*/ 	.byte	0x04, 0x2f
        /*0002*/ 	.short	(.L_2 - .L_1)
	.align		4
.L_1:
        /*0004*/ 	.word	index@(_Z11concatenatePfS_S_iii)
        /*0008*/ 	.word	0x00000022


	//----- nvinfo : EIATTR_FRAME_SIZE
	.align		4
.L_2:
        /*000c*/ 	.byte	0x04, 0x11
        /*000e*/ 	.short	(.L_4 - .L_3)
	.align		4
.L_3:
        /*0010*/ 	.word	index@(_Z11concatenatePfS_S_iii)
        /*0014*/ 	.word	0x00000008


	//----- nvinfo : EIATTR_MIN_STACK_SIZE
	.align		4
.L_4:
        /*0018*/ 	.byte	0x04, 0x12
        /*001a*/ 	.short	(.L_6 - .L_5)
	.align		4
.L_5:
        /*001c*/ 	.word	index@(_Z11concatenatePfS_S_iii)
        /*0020*/ 	.word	0x00000008
.L_6:


//--------------------- .nv.compat                --------------------------
	.section	.nv.compat,"",@"SHT_CUDA_COMPAT_INFO"
	.align	4
        /*0000*/ 	.byte	0x02, 0x09, 0x00, 0x00, 0x02, 0x02, 0x01, 0x00, 0x02, 0x05, 0x05, 0x00, 0x03, 0x07, 0x01, 0x01
        /*0010*/ 	.byte	0x02, 0x03, 0x00, 0x00, 0x02, 0x06, 0x01, 0x00, 0x04, 0x0b, 0x08, 0x00, 0x09, 0x00, 0x00, 0x00
        /*0020*/ 	.byte	0x00, 0x00, 0x00, 0x00


//--------------------- .nv.info._Z11concatenatePfS_S_iii --------------------------
	.section	.nv.info._Z11concatenatePfS_S_iii,"",@"SHT_CUDA_INFO"
	.sectionflags	@""
	.align	4


	//----- nvinfo : EIATTR_CUDA_API_VERSION
	.align		4
        /*0000*/ 	.byte	0x04, 0x37
        /*0002*/ 	.short	(.L_8 - .L_7)
.L_7:
        /*0004*/ 	.word	0x00000082


	//----- nvinfo : EIATTR_KPARAM_INFO
	.align		4
.L_8:
        /*0008*/ 	.byte	0x04, 0x17
        /*000a*/ 	.short	(.L_10 - .L_9)
.L_9:
        /*000c*/ 	.word	0x00000000
        /*0010*/ 	.short	0x0005
        /*0012*/ 	.short	0x0020
        /*0014*/ 	.byte	0x00, 0xf0, 0x11, 0x00


	//----- nvinfo : EIATTR_KPARAM_INFO
	.align		4
.L_10:
        /*0018*/ 	.byte	0x04, 0x17
        /*001a*/ 	.short	(.L_12 - .L_11)
.L_11:
        /*001c*/ 	.word	0x00000000
        /*0020*/ 	.short	0x0004
        /*0022*/ 	.short	0x001c
        /*0024*/ 	.byte	0x00, 0xf0, 0x11, 0x00


	//----- nvinfo : EIATTR_KPARAM_INFO
	.align		4
.L_12:
        /*0028*/ 	.byte	0x04, 0x17
        /*002a*/ 	.short	(.L_14 - .L_13)
.L_13:
        /*002c*/ 	.word	0x00000000
        /*0030*/ 	.short	0x0003
        /*0032*/ 	.short	0x0018
        /*0034*/ 	.byte	0x00, 0xf0, 0x11, 0x00


	//----- nvinfo : EIATTR_KPARAM_INFO
	.align		4
.L_14:
        /*0038*/ 	.byte	0x04, 0x17
        /*003a*/ 	.short	(.L_16 - .L_15)
.L_15:
        /*003c*/ 	.word	0x00000000
        /*0040*/ 	.short	0x0002
        /*0042*/ 	.short	0x0010
        /*0044*/ 	.byte	0x00, 0xf5, 0x21, 0x00


	//----- nvinfo : EIATTR_KPARAM_INFO
	.align		4
.L_16:
        /*0048*/ 	.byte	0x04, 0x17
        /*004a*/ 	.short	(.L_18 - .L_17)
.L_17:
        /*004c*/ 	.word	0x00000000
        /*0050*/ 	.short	0x0001
        /*0052*/ 	.short	0x0008
        /*0054*/ 	.byte	0x00, 0xf5, 0x21, 0x00


	//----- nvinfo : EIATTR_KPARAM_INFO
	.align		4
.L_18:
        /*0058*/ 	.byte	0x04, 0x17
        /*005a*/ 	.short	(.L_20 - .L_19)
.L_19:
        /*005c*/ 	.word	0x00000000
        /*0060*/ 	.short	0x0000
        /*0062*/ 	.short	0x0000
        /*0064*/ 	.byte	0x00, 0xf5, 0x21, 0x00


	//----- nvinfo : EIATTR_SPARSE_MMA_MASK
	.align		4
.L_20:
        /*0068*/ 	.byte	0x03, 0x50
        /*006a*/ 	.short	0x0000


	//----- nvinfo : EIATTR_MAXREG_COUNT
	.align		4
        /*006c*/ 	.byte	0x03, 0x1b
        /*006e*/ 	.short	0x00ff


	//----- nvinfo : EIATTR_EXTERNS
	.align		4
        /*0070*/ 	.byte	0x04, 0x0f
        /*0072*/ 	.short	(.L_22 - .L_21)


	//   ....[0]....
	.align		4
.L_21:
        /*0074*/ 	.word	index@(vprintf)


	//----- nvinfo : EIATTR_MERCURY_ISA_VERSION
	.align		4
.L_22:
        /*0078*/ 	.byte	0x03, 0x5f
        /*007a*/ 	.short	0x0101


	//----- nvinfo : EIATTR_VRC_CTA_INIT_COUNT
	.align		4
        /*007c*/ 	.byte	0x02, 0x4a
	.zero		1
	.zero		1


	//----- nvinfo : EIATTR_SYSCALL_OFFSETS
	.align		4
        /*0080*/ 	.byte	0x04, 0x46
        /*0082*/ 	.short	(.L_24 - .L_23)


	//   ....[0]....
.L_23:
        /*0084*/ 	.word	0x00000b20


	//   ....[1]....
        /*0088*/ 	.word	0x00000be0


	//   ....[2]....
        /*008c*/ 	.word	0x00000ca0


	//   ....[3]....
        /*0090*/ 	.word	0x00000d60


	//   ....[4]....
        /*0094*/ 	.word	0x00000e20


	//   ....[5]....
        /*0098*/ 	.word	0x00000ee0


	//   ....[6]....
        /*009c*/ 	.word	0x00000fa0


	//   ....[7]....
        /*00a0*/ 	.word	0x00001060


	//   ....[8]....
        /*00a4*/ 	.word	0x00001240


	//   ....[9]....
        /*00a8*/ 	.word	0x00001300


	//   ....[10]....
        /*00ac*/ 	.word	0x000013c0


	//   ....[11]....
        /*00b0*/ 	.word	0x00001480


	//   ....[12]....
        /*00b4*/ 	.word	0x00001600


	//   ....[13]....
        /*00b8*/ 	.word	0x000016c0


	//   ....[14]....
        /*00bc*/ 	.word	0x00001840


	//----- nvinfo : EIATTR_EXIT_INSTR_OFFSETS
	.align		4
.L_24:
        /*00c0*/ 	.byte	0x04, 0x1c
        /*00c2*/ 	.short	(.L_26 - .L_25)


	//   ....[0]....
.L_25:
        /*00c4*/ 	.word	0x000008d0


	//   ....[1]....
        /*00c8*/ 	.word	0x000010d0


	//   ....[2]....
        /*00cc*/ 	.word	0x000014b0


	//   ....[3]....
        /*00d0*/ 	.word	0x00001710


	//   ....[4]....
        /*00d4*/ 	.word	0x00001850


	//----- nvinfo : EIATTR_CRS_STACK_SIZE
	.align		4
.L_26:
        /*00d8*/ 	.byte	0x04, 0x1e
        /*00da*/ 	.short	(.L_28 - .L_27)
.L_27:
        /*00dc*/ 	.word	0x00000000


	//----- nvinfo : EIATTR_CBANK_PARAM_SIZE
	.align		4
.L_28:
        /*00e0*/ 	.byte	0x03, 0x19
        /*00e2*/ 	.short	0x0024


	//----- nvinfo : EIATTR_PARAM_CBANK
	.align		4
        /*00e4*/ 	.byte	0x04, 0x0a
        /*00e6*/ 	.short	(.L_30 - .L_29)
	.align		4
.L_29:
        /*00e8*/ 	.word	index@(.nv.constant0._Z11concatenatePfS_S_iii)
        /*00ec*/ 	.short	0x0380
        /*00ee*/ 	.short	0x0024


	//----- nvinfo : EIATTR_SW_WAR
	.align		4
.L_30:
        /*00f0*/ 	.byte	0x04, 0x36
        /*00f2*/ 	.short	(.L_32 - .L_31)
.L_31:
        /*00f4*/ 	.word	0x00000008
.L_32:


//--------------------- .nv.callgraph             --------------------------
	.section	.nv.callgraph,"",@"SHT_CUDA_CALLGRAPH"
	.align	4
	.sectionentsize	8
	.align		4
        /*0000*/ 	.word	0x00000000
	.align		4
        /*0004*/ 	.word	0xffffffff
	.align		4
        /*0008*/ 	.word	index@(_Z11concatenatePfS_S_iii)
	.align		4
        /*000c*/ 	.word	index@(vprintf)
	.align		4
        /*0010*/ 	.word	0x00000000
	.align		4
        /*0014*/ 	.word	0xfffffffe
	.align		4
        /*0018*/ 	.word	0x00000000
	.align		4
        /*001c*/ 	.word	0xfffffffd
	.align		4
        /*0020*/ 	.word	0x00000000
	.align		4
        /*0024*/ 	.word	0xfffffffc


//--------------------- .nv.constant4             --------------------------
	.section	.nv.constant4,"a",@progbits
	.align	8
	.align		8
.nv.constant4:
        /*0000*/ 	.dword	vprintf
	.align		8
        /*0008*/ 	.dword	$str


//--------------------- .text._Z11concatenatePfS_S_iii --------------------------
	.section	.text._Z11concatenatePfS_S_iii,"ax",@progbits
	.align	128
        .global         _Z11concatenatePfS_S_iii
        .type           _Z11concatenatePfS_S_iii,@function
        .size           _Z11concatenatePfS_S_iii,(.L_x_26 - _Z11concatenatePfS_S_iii)
        .other          _Z11concatenatePfS_S_iii,@"STO_CUDA_ENTRY STV_DEFAULT"
_Z11concatenatePfS_S_iii:
.text._Z11concatenatePfS_S_iii:
[----:B------:R-:W0:Y:S01]  /*0000*/  LDC R1, c[0x0][0x37c] ;  /* 0x0000df00ff017b82 */ /* 0x000e220000000800 */
[----:B------:R-:W1:Y:S01]  /*0010*/  S2R R0, SR_TID.X ;  /* 0x0000000000007919 */ /* 0x000e620000002100 */
[----:B------:R-:W2:Y:S06]  /*0020*/  LDCU UR5, c[0x0][0x398] ;  /* 0x00007300ff0577ac */ /* 0x000eac0008000800 */
[----:B------:R-:W1:Y:S01]  /*0030*/  S2UR UR7, SR_CTAID.X ;  /* 0x00000000000779c3 */ /* 0x000e620000002500 */
[----:B0-----:R-:W-:Y:S01]  /*0040*/  VIADD R1, R1, 0xfffffff8 ;  /* 0xfffffff801017836 */ /* 0x001fe20000000000 */
[----:B------:R-:W0:Y:S01]  /*0050*/  LDCU UR6, c[0x0][0x2fc] ;  /* 0x00005f80ff0677ac */ /* 0x000e220008000800 */
[----:B------:R-:W3:Y:S05]  /*0060*/  LDCU UR4, c[0x0][0x2f8] ;  /* 0x00005f00ff0477ac */ /* 0x000eea0008000800 */
[----:B------:R-:W1:Y:S01]  /*0070*/  LDC R25, c[0x0][0x360] ;  /* 0x0000d800ff197b82 */ /* 0x000e620000000800 */
[----:B------:R-:W4:Y:S01]  /*0080*/  LDCU.64 UR36, c[0x0][0x358] ;  /* 0x00006b00ff2477ac */ /* 0x000f220008000a00 */
[----:B--2---:R-:W-:Y:S01]  /*0090*/  UISETP.GE.AND UP0, UPT, UR5, 0x1, UPT ;  /* 0x000000010500788c */ /* 0x004fe2000bf06270 */
[----:B---3--:R-:W-:-:S05]  /*00a0*/  IADD3 R17, P0, PT, R1, UR4, RZ ;  /* 0x0000000401117c10 */ /* 0x008fca000ff1e0ff */
[----:B0-----:R-:W-:Y:S02]  /*00b0*/  IMAD.X R16, RZ, RZ, UR6, P0 ;  /* 0x00000006ff107e24 */ /* 0x001fe400080e06ff */
[----:B-1----:R-:W-:Y:S01]  /*00c0*/  IMAD R25, R25, UR7, R0 ;  /* 0x0000000719197c24 */ /* 0x002fe2000f8e0200 */
[----:B----4-:R-:W-:Y:S06]  /*00d0*/  BRA.U !UP0, `(.L_x_0) ;  /* 0x0000000508f47547 */ /* 0x010fec000b800000 */
[----:B------:R-:W0:Y:S01]  /*00e0*/  LDCU UR6, c[0x0][0x3a0] ;  /* 0x00007400ff0677ac */ /* 0x000e220008000800 */
[----:B------:R-:W-:Y:S01]  /*00f0*/  IMAD R0, R25, UR5, RZ ;  /* 0x0000000519007c24 */ /* 0x000fe2000f8e02ff */
[----:B------:R-:W-:Y:S02]  /*0100*/  UISETP.GE.U32.AND UP1, UPT, UR5, 0x10, UPT ;  /* 0x000000100500788c */ /* 0x000fe4000bf26070 */
[----:B------:R-:W-:Y:S01]  /*0110*/  ULOP3.LUT UR12, UR5, 0xf, URZ, 0xc0, !UPT ;  /* 0x0000000f050c7892 */ /* 0x000fe2000f8ec0ff */
[----:B------:R-:W-:-:S03]  /*0120*/  UMOV UR4, URZ ;  /* 0x000000ff00047c82 */ /* 0x000fc60008000000 */
[----:B------:R-:W-:Y:S01]  /*0130*/  UISETP.NE.AND UP0, UPT, UR12, URZ, UPT ;  /* 0x000000ff0c00728c */ /* 0x000fe2000bf05270 */
[----:B0-----:R-:W-:Y:S02]  /*0140*/  IMAD R2, R25, UR6, RZ ;  /* 0x0000000619027c24 */ /* 0x001fe4000f8e02ff */
[----:B------:R-:W-:Y:S08]  /*0150*/  BRA.U !UP1, `(.L_x_1) ;  /* 0x0000000109d47547 */ /* 0x000ff0000b800000 */
[----:B------:R-:W0:Y:S01]  /*0160*/  LDCU.64 UR8, c[0x0][0x380] ;  /* 0x00007000ff0877ac */ /* 0x000e220008000a00 */
[----:B------:R-:W-:Y:S01]  /*0170*/  MOV R3, R2 ;  /* 0x0000000200037202 */ /* 0x000fe20000000f00 */
[----:B------:R-:W-:Y:S01]  /*0180*/  IMAD.MOV.U32 R8, RZ, RZ, R0 ;  /* 0x000000ffff087224 */ /* 0x000fe200078e0000 */
[----:B------:R-:W1:Y:S01]  /*0190*/  LDCU.64 UR10, c[0x0][0x390] ;  /* 0x00007200ff0a77ac */ /* 0x000e620008000a00 */
[----:B------:R-:W-:Y:S02]  /*01a0*/  ULOP3.LUT UR4, UR5, 0x7ffffff0, URZ, 0xc0, !UPT ;  /* 0x7ffffff005047892 */ /* 0x000fe4000f8ec0ff */
[----:B0-----:R-:W-:Y:S02]  /*01b0*/  UIADD3 UR7, UP1, UPT, UR8, 0x20, URZ ;  /* 0x0000002008077890 */ /* 0x001fe4000ff3e0ff */
[----:B-1----:R-:W-:Y:S02]  /*01c0*/  UIADD3 UR5, UP2, UPT, UR10, 0x20, URZ ;  /* 0x000000200a057890 */ /* 0x002fe4000ff5e0ff */
[----:B------:R-:W-:-:S02]  /*01d0*/  UIADD3 UR10, UPT, UPT, -UR4, URZ, URZ ;  /* 0x000000ff040a7290 */ /* 0x000fc4000fffe1ff */
[----:B------:R-:W-:Y:S02]  /*01e0*/  UIADD3.X UR8, UPT, UPT, URZ, UR9, URZ, UP1, !UPT ;  /* 0x00000009ff087290 */ /* 0x000fe40008ffe4ff */
[----:B------:R-:W-:-:S12]  /*01f0*/  UIADD3.X UR6, UPT, UPT, URZ, UR11, URZ, UP2, !UPT ;  /* 0x0000000bff067290 */ /* 0x000fd800097fe4ff */
.L_x_2:
[----:B------:R-:W-:Y:S01]  /*0200*/  MOV R5, UR8 ;  /* 0x0000000800057c02 */ /* 0x000fe20008000f00 */
[----:B------:R-:W-:-:S04]  /*0210*/  IMAD.U32 R4, RZ, RZ, UR7 ;  /* 0x00000007ff047e24 */ /* 0x000fc8000f8e00ff */
[----:B------:R-:W-:-:S05]  /*0220*/  IMAD.WIDE R4, R8, 0x4, R4 ;  /* 0x0000000408047825 */ /* 0x000fca00078e0204 */
[----:B----4-:R-:W2:Y:S01]  /*0230*/  LDG.E R9, desc[UR36][R4.64+-0x20] ;  /* 0xffffe02404097981 */ /* 0x010ea2000c1e1900 */
[----:B------:R-:W-:Y:S02]  /*0240*/  IMAD.U32 R6, RZ, RZ, UR5 ;  /* 0x00000005ff067e24 */ /* 0x000fe4000f8e00ff */
[----:B------:R-:W-:Y:S02]  /*0250*/  IMAD.U32 R7, RZ, RZ, UR6 ;  /* 0x00000006ff077e24 */ /* 0x000fe4000f8e00ff */
[----:B------:R-:W-:-:S05]  /*0260*/  IMAD.WIDE R6, R3, 0x4, R6 ;  /* 0x0000000403067825 */ /* 0x000fca00078e0206 */
[----:B--2---:R0:W-:Y:S04]  /*0270*/  STG.E desc[UR36][R6.64+-0x20], R9 ;  /* 0xffffe00906007986 */ /* 0x0041e8000c101924 */
[----:B------:R-:W2:Y:S04]  /*0280*/  LDG.E R11, desc[UR36][R4.64+-0x1c] ;  /* 0xffffe424040b7981 */ /* 0x000ea8000c1e1900 */
[----:B--2---:R1:W-:Y:S04]  /*0290*/  STG.E desc[UR36][R6.64+-0x1c], R11 ;  /* 0xffffe40b06007986 */ /* 0x0043e8000c101924 */
[----:B------:R-:W2:Y:S04]  /*02a0*/  LDG.E R13, desc[UR36][R4.64+-0x18] ;  /* 0xffffe824040d7981 */ /* 0x000ea8000c1e1900 */
[----:B--2---:R2:W-:Y:S04]  /*02b0*/  STG.E desc[UR36][R6.64+-0x18], R13 ;  /* 0xffffe80d06007986 */ /* 0x0045e8000c101924 */
[----:B------:R-:W3:Y:S04]  /*02c0*/  LDG.E R15, desc[UR36][R4.64+-0x14] ;  /* 0xffffec24040f7981 */ /* 0x000ee8000c1e1900 */
[----:B---3--:R3:W-:Y:S04]  /*02d0*/  STG.E desc[UR36][R6.64+-0x14], R15 ;  /* 0xffffec0f06007986 */ /* 0x0087e8000c101924 */
[----:B------:R-:W4:Y:S04]  /*02e0*/  LDG.E R19, desc[UR36][R4.64+-0x10] ;  /* 0xfffff02404137981 */ /* 0x000f28000c1e1900 */
[----:B----4-:R4:W-:Y:S04]  /*02f0*/  STG.E desc[UR36][R6.64+-0x10], R19 ;  /* 0xfffff01306007986 */ /* 0x0109e8000c101924 */
[----:B------:R-:W5:Y:S04]  /*0300*/  LDG.E R21, desc[UR36][R4.64+-0xc] ;  /* 0xfffff42404157981 */ /* 0x000f68000c1e1900 */
[----:B-----5:R5:W-:Y:S04]  /*0310*/  STG.E desc[UR36][R6.64+-0xc], R21 ;  /* 0xfffff41506007986 */ /* 0x020be8000c101924 */
[----:B0-----:R-:W2:Y:S04]  /*0320*/  LDG.E R9, desc[UR36][R4.64+-0x8] ;  /* 0xfffff82404097981 */ /* 0x001ea8000c1e1900 */
[----:B--2---:R0:W-:Y:S04]  /*0330*/  STG.E desc[UR36][R6.64+-0x8], R9 ;  /* 0xfffff80906007986 */ /* 0x0041e8000c101924 */
[----:B-1----:R-:W2:Y:S04]  /*0340*/  LDG.E R11, desc[UR36][R4.64+-0x4] ;  /* 0xfffffc24040b7981 */ /* 0x002ea8000c1e1900 */
[----:B--2---:R1:W-:Y:S04]  /*0350*/  STG.E desc[UR36][R6.64+-0x4], R11 ;  /* 0xfffffc0b06007986 */ /* 0x0043e8000c101924 */
[----:B------:R-:W2:Y:S04]  /*0360*/  LDG.E R13, desc[UR36][R4.64] ;  /* 0x00000024040d7981 */ /* 0x000ea8000c1e1900 */
[----:B--2---:R2:W-:Y:S04]  /*0370*/  STG.E desc[UR36][R6.64], R13 ;  /* 0x0000000d06007986 */ /* 0x0045e8000c101924 */
[----:B---3--:R-:W3:Y:S04]  /*0380*/  LDG.E R15, desc[UR36][R4.64+0x4] ;  /* 0x00000424040f7981 */ /* 0x008ee8000c1e1900 */
[----:B---3--:R3:W-:Y:S04]  /*0390*/  STG.E desc[UR36][R6.64+0x4], R15 ;  /* 0x0000040f06007986 */ /* 0x0087e8000c101924 */
[----:B----4-:R-:W4:Y:S04]  /*03a0*/  LDG.E R19, desc[UR36][R4.64+0x8] ;  /* 0x0000082404137981 */ /* 0x010f28000c1e1900 */
[----:B----4-:R4:W-:Y:S04]  /*03b0*/  STG.E desc[UR36][R6.64+0x8], R19 ;  /* 0x0000081306007986 */ /* 0x0109e8000c101924 */
[----:B-----5:R-:W5:Y:S04]  /*03c0*/  LDG.E R21, desc[UR36][R4.64+0xc] ;  /* 0x00000c2404157981 */ /* 0x020f68000c1e1900 */
[----:B-----5:R4:W-:Y:S04]  /*03d0*/  STG.E desc[UR36][R6.64+0xc], R21 ;  /* 0x00000c1506007986 */ /* 0x0209e8000c101924 */
[----:B0-----:R-:W5:Y:S04]  /*03e0*/  LDG.E R9, desc[UR36][R4.64+0x10] ;  /* 0x0000102404097981 */ /* 0x001f68000c1e1900 */
[----:B-----5:R4:W-:Y:S04]  /*03f0*/  STG.E desc[UR36][R6.64+0x10], R9 ;  /* 0x0000100906007986 */ /* 0x0209e8000c101924 */
[----:B-1----:R-:W5:Y:S04]  /*0400*/  LDG.E R11, desc[UR36][R4.64+0x14] ;  /* 0x00001424040b7981 */ /* 0x002f68000c1e1900 */
[----:B-----5:R4:W-:Y:S04]  /*0410*/  STG.E desc[UR36][R6.64+0x14], R11 ;  /* 0x0000140b06007986 */ /* 0x0209e8000c101924 */
[----:B--2---:R-:W2:Y:S04]  /*0420*/  LDG.E R13, desc[UR36][R4.64+0x18] ;  /* 0x00001824040d7981 */ /* 0x004ea8000c1e1900 */
[----:B--2---:R4:W-:Y:S04]  /*0430*/  STG.E desc[UR36][R6.64+0x18], R13 ;  /* 0x0000180d06007986 */ /* 0x0049e8000c101924 */
[----:B---3--:R-:W2:Y:S01]  /*0440*/  LDG.E R15, desc[UR36][R4.64+0x1c] ;  /* 0x00001c24040f7981 */ /* 0x008ea2000c1e1900 */
[----:B------:R-:W-:Y:S01]  /*0450*/  UIADD3 UR10, UPT, UPT, UR10, 0x10, URZ ;  /* 0x000000100a0a7890 */ /* 0x000fe2000fffe0ff */
[----:B------:R-:W-:Y:S01]  /*0460*/  IADD3 R8, PT, PT, R8, 0x10, RZ ;  /* 0x0000001008087810 */ /* 0x000fe20007ffe0ff */
[----:B------:R-:W-:-:S02]  /*0470*/  VIADD R3, R3, 0x10 ;  /* 0x0000001003037836 */ /* 0x000fc40000000000 */
[----:B------:R-:W-:Y:S01]  /*0480*/  UISETP.NE.AND UP1, UPT, UR10, URZ, UPT ;  /* 0x000000ff0a00728c */ /* 0x000fe2000bf25270 */
[----:B--2---:R4:W-:Y:S08]  /*0490*/  STG.E desc[UR36][R6.64+0x1c], R15 ;  /* 0x00001c0f06007986 */ /* 0x0049f0000c101924 */
[----:B------:R-:W-:Y:S05]  /*04a0*/  BRA.U UP1, `(.L_x_2) ;  /* 0xfffffffd01547547 */ /* 0x000fea000b83ffff */
.L_x_1:
[----:B------:R-:W-:Y:S05]  /*04b0*/  BRA.U !UP0, `(.L_x_0) ;  /* 0x0000000108fc7547 */ /* 0x000fea000b800000 */
[----:B------:R-:W0:Y:S01]  /*04c0*/  LDCU UR5, c[0x0][0x398] ;  /* 0x00007300ff0577ac */ /* 0x000e220008000800 */
[----:B------:R-:W-:Y:S02]  /*04d0*/  UISETP.GE.U32.AND UP0, UPT, UR12, 0x8, UPT ;  /* 0x000000080c00788c */ /* 0x000fe4000bf06070 */
[----:B0-----:R-:W-:-:S04]  /*04e0*/  ULOP3.LUT UR6, UR5, 0x7, URZ, 0xc0, !UPT ;  /* 0x0000000705067892 */ /* 0x001fc8000f8ec0ff */
[----:B------:R-:W-:-:S03]  /*04f0*/  UISETP.NE.AND UP1, UPT, UR6, URZ, UPT ;  /* 0x000000ff0600728c */ /* 0x000fc6000bf25270 */
[----:B------:R-:W-:Y:S08]  /*0500*/  BRA.U !UP0, `(.L_x_3) ;  /* 0x00000001085c7547 */ /* 0x000ff0000b800000 */
[----:B------:R-:W0:Y:S01]  /*0510*/  LDC.64 R4, c[0x0][0x380] ;  /* 0x0000e000ff047b82 */ /* 0x000e220000000a00 */
[----:B------:R-:W-:-:S07]  /*0520*/  VIADD R3, R0, UR4 ;  /* 0x0000000400037c36 */ /* 0x000fce0008000000 */
[----:B----4-:R-:W1:Y:S01]  /*0530*/  LDC.64 R6, c[0x0][0x390] ;  /* 0x0000e400ff067b82 */ /* 0x010e620000000a00 */
[----:B0-----:R-:W-:-:S05]  /*0540*/  IMAD.WIDE R4, R3, 0x4, R4 ;  /* 0x0000000403047825 */ /* 0x001fca00078e0204 */
[----:B------:R-:W2:Y:S01]  /*0550*/  LDG.E R9, desc[UR36][R4.64] ;  /* 0x0000002404097981 */ /* 0x000ea2000c1e1900 */
[----:B------:R-:W-:-:S05]  /*0560*/  IADD3 R3, PT, PT, R2, UR4, RZ ;  /* 0x0000000402037c10 */ /* 0x000fca000fffe0ff */
[----:B-1----:R-:W-:-:S05]  /*0570*/  IMAD.WIDE R6, R3, 0x4, R6 ;  /* 0x0000000403067825 */ /* 0x002fca00078e0206 */
[----:B--2---:R0:W-:Y:S04]  /*0580*/  STG.E desc[UR36][R6.64], R9 ;  /* 0x0000000906007986 */ /* 0x0041e8000c101924 */
[----:B------:R-:W2:Y:S04]  /*0590*/  LDG.E R3, desc[UR36][R4.64+0x4] ;  /* 0x0000042404037981 */ /* 0x000ea8000c1e1900 */
[----:B--2---:R1:W-:Y:S04]  /*05a0*/  STG.E desc[UR36][R6.64+0x4], R3 ;  /* 0x0000040306007986 */ /* 0x0043e8000c101924 */
[----:B------:R-:W2:Y:S04]  /*05b0*/  LDG.E R11, desc[UR36][R4.64+0x8] ;  /* 0x00000824040b7981 */ /* 0x000ea8000c1e1900 */
[----:B--2---:R2:W-:Y:S04]  /*05c0*/  STG.E desc[UR36][R6.64+0x8], R11 ;  /* 0x0000080b06007986 */ /* 0x0045e8000c101924 */
[----:B------:R-:W3:Y:S04]  /*05d0*/  LDG.E R13, desc[UR36][R4.64+0xc] ;  /* 0x00000c24040d7981 */ /* 0x000ee8000c1e1900 */
[----:B---3--:R2:W-:Y:S04]  /*05e0*/  STG.E desc[UR36][R6.64+0xc], R13 ;  /* 0x00000c0d06007986 */ /* 0x0085e8000c101924 */
[----:B------:R-:W3:Y:S04]  /*05f0*/  LDG.E R15, desc[UR36][R4.64+0x10] ;  /* 0x00001024040f7981 */ /* 0x000ee8000c1e1900 */
[----:B---3--:R2:W-:Y:S04]  /*0600*/  STG.E desc[UR36][R6.64+0x10], R15 ;  /* 0x0000100f06007986 */ /* 0x0085e8000c101924 */
[----:B------:R-:W3:Y:S04]  /*0610*/  LDG.E R19, desc[UR36][R4.64+0x14] ;  /* 0x0000142404137981 */ /* 0x000ee8000c1e1900 */
[----:B---3--:R2:W-:Y:S04]  /*0620*/  STG.E desc[UR36][R6.64+0x14], R19 ;  /* 0x0000141306007986 */ /* 0x0085e8000c101924 */
[----:B0-----:R-:W3:Y:S04]  /*0630*/  LDG.E R9, desc[UR36][R4.64+0x18] ;  /* 0x0000182404097981 */ /* 0x001ee8000c1e1900 */
[----:B---3--:R2:W-:Y:S04]  /*0640*/  STG.E desc[UR36][R6.64+0x18], R9 ;  /* 0x0000180906007986 */ /* 0x0085e8000c101924 */
[----:B-1----:R-:W3:Y:S01]  /*0650*/  LDG.E R3, desc[UR36][R4.64+0x1c] ;  /* 0x00001c2404037981 */ /* 0x002ee2000c1e1900 */
[----:B------:R-:W-:-:S03]  /*0660*/  UIADD3 UR4, UPT, UPT, UR4, 0x8, URZ ;  /* 0x0000000804047890 */ /* 0x000fc6000fffe0ff */
[----:B---3--:R2:W-:Y:S09]  /*0670*/  STG.E desc[UR36][R6.64+0x1c], R3 ;  /* 0x00001c0306007986 */ /* 0x0085f2000c101924 */
.L_x_3:
[----:B------:R-:W-:Y:S05]  /*0680*/  BRA.U !UP1, `(.L_x_0) ;  /* 0x0000000109887547 */ /* 0x000fea000b800000 */
[----:B------:R-:W-:Y:S02]  /*0690*/  UISETP.GE.U32.AND UP0, UPT, UR6, 0x4, UPT ;  /* 0x000000040600788c */ /* 0x000fe4000bf06070 */
[----:B------:R-:W-:-:S04]  /*06a0*/  ULOP3.LUT UR5, UR5, 0x3, URZ, 0xc0, !UPT ;  /* 0x0000000305057892 */ /* 0x000fc8000f8ec0ff */
[----:B------:R-:W-:-:S03]  /*06b0*/  UISETP.NE.AND UP1, UPT, UR5, URZ, UPT ;  /* 0x000000ff0500728c */ /* 0x000fc6000bf25270 */
[----:B------:R-:W-:Y:S08]  /*06c0*/  BRA.U !UP0, `(.L_x_4) ;  /* 0x00000001083c7547 */ /* 0x000ff0000b800000 */
[----:B------:R-:W0:Y:S01]  /*06d0*/  LDC.64 R4, c[0x0][0x380] ;  /* 0x0000e000ff047b82 */ /* 0x000e220000000a00 */
[----:B--2---:R-:W-:-:S07]  /*06e0*/  VIADD R3, R0, UR4 ;  /* 0x0000000400037c36 */ /* 0x004fce0008000000 */
[----:B----4-:R-:W1:Y:S01]  /*06f0*/  LDC.64 R6, c[0x0][0x390] ;  /* 0x0000e400ff067b82 */ /* 0x010e620000000a00 */
[----:B0-----:R-:W-:-:S05]  /*0700*/  IMAD.WIDE R4, R3, 0x4, R4 ;  /* 0x0000000403047825 */ /* 0x001fca00078e0204 */
[----:B------:R-:W2:Y:S01]  /*0710*/  LDG.E R3, desc[UR36][R4.64] ;  /* 0x0000002404037981 */ /* 0x000ea2000c1e1900 */
[----:B------:R-:W-:-:S04]  /*0720*/  VIADD R9, R2, UR4 ;  /* 0x0000000402097c36 */ /* 0x000fc80008000000 */
[----:B-1----:R-:W-:-:S05]  /*0730*/  IMAD.WIDE R6, R9, 0x4, R6 ;  /* 0x0000000409067825 */ /* 0x002fca00078e0206 */
[----:B--2---:R0:W-:Y:S04]  /*0740*/  STG.E desc[UR36][R6.64], R3 ;  /* 0x0000000306007986 */ /* 0x0041e8000c101924 */
[----:B------:R-:W2:Y:S04]  /*0750*/  LDG.E R9, desc[UR36][R4.64+0x4] ;  /* 0x0000042404097981 */ /* 0x000ea8000c1e1900 */
[----:B--2---:R0:W-:Y:S04]  /*0760*/  STG.E desc[UR36][R6.64+0x4], R9 ;  /* 0x0000040906007986 */ /* 0x0041e8000c101924 */
[----:B------:R-:W2:Y:S04]  /*0770*/  LDG.E R11, desc[UR36][R4.64+0x8] ;  /* 0x00000824040b7981 */ /* 0x000ea8000c1e1900 */
[----:B--2---:R0:W-:Y:S04]  /*0780*/  STG.E desc[UR36][R6.64+0x8], R11 ;  /* 0x0000080b06007986 */ /* 0x0041e8000c101924 */
[----:B------:R-:W2:Y:S01]  /*0790*/  LDG.E R13, desc[UR36][R4.64+0xc] ;  /* 0x00000c24040d7981 */ /* 0x000ea2000c1e1900 */
[----:B------:R-:W-:-:S03]  /*07a0*/  UIADD3 UR4, UPT, UPT, UR4, 0x4, URZ ;  /* 0x0000000404047890 */ /* 0x000fc6000fffe0ff */
[----:B--2---:R0:W-:Y:S09]  /*07b0*/  STG.E desc[UR36][R6.64+0xc], R13 ;  /* 0x00000c0d06007986 */ /* 0x0041f2000c101924 */
.L_x_4:
[----:B------:R-:W-:Y:S05]  /*07c0*/  BRA.U !UP1, `(.L_x_0) ;  /* 0x0000000109387547 */ /* 0x000fea000b800000 */
[----:B0-2-4-:R-:W0:Y:S01]  /*07d0*/  LDC.64 R6, c[0x0][0x390] ;  /* 0x0000e400ff067b82 */ /* 0x015e220000000a00 */
[----:B------:R-:W-:Y:S01]  /*07e0*/  IADD3 R11, PT, PT, R2, UR4, RZ ;  /* 0x00000004020b7c10 */ /* 0x000fe2000fffe0ff */
[----:B------:R-:W-:Y:S01]  /*07f0*/  VIADD R13, R0, UR4 ;  /* 0x00000004000d7c36 */ /* 0x000fe20008000000 */
[----:B------:R-:W-:-:S05]  /*0800*/  UIADD3 UR5, UPT, UPT, -UR5, URZ, URZ ;  /* 0x000000ff05057290 */ /* 0x000fca000fffe1ff */
[----:B------:R-:W1:Y:S07]  /*0810*/  LDC.64 R8, c[0x0][0x380] ;  /* 0x0000e000ff087b82 */ /* 0x000e6e0000000a00 */
.L_x_5:
[----:B-1-3--:R-:W-:-:S06]  /*0820*/  IMAD.WIDE R4, R13, 0x4, R8 ;  /* 0x000000040d047825 */ /* 0x00afcc00078e0208 */
[----:B------:R-:W2:Y:S01]  /*0830*/  LDG.E R5, desc[UR36][R4.64] ;  /* 0x0000002404057981 */ /* 0x000ea2000c1e1900 */
[----:B0-----:R-:W-:Y:S01]  /*0840*/  IMAD.WIDE R2, R11, 0x4, R6 ;  /* 0x000000040b027825 */ /* 0x001fe200078e0206 */
[----:B------:R-:W-:Y:S01]  /*0850*/  UIADD3 UR5, UPT, UPT, UR5, 0x1, URZ ;  /* 0x0000000105057890 */ /* 0x000fe2000fffe0ff */
[----:B------:R-:W-:Y:S02]  /*0860*/  IADD3 R13, PT, PT, R13, 0x1, RZ ;  /* 0x000000010d0d7810 */ /* 0x000fe40007ffe0ff */
[----:B------:R-:W-:Y:S01]  /*0870*/  VIADD R11, R11, 0x1 ;  /* 0x000000010b0b7836 */ /* 0x000fe20000000000 */
[----:B------:R-:W-:Y:S01]  /*0880*/  UISETP.NE.AND UP0, UPT, UR5, URZ, UPT ;  /* 0x000000ff0500728c */ /* 0x000fe2000bf05270 */
[----:B--2---:R3:W-:Y:S08]  /*0890*/  STG.E desc[UR36][R2.64], R5 ;  /* 0x0000000502007986 */ /* 0x0047f0000c101924 */
[----:B------:R-:W-:Y:S05]  /*08a0*/  BRA.U UP0, `(.L_x_5) ;  /* 0xfffffffd00dc7547 */ /* 0x000fea000b83ffff */
.L_x_0:
[----:B------:R-:W1:Y:S02]  /*08b0*/  LDC R0, c[0x0][0x39c] ;  /* 0x0000e700ff007b82 */ /* 0x000e640000000800 */
[----:B-1----:R-:W-:-:S13]  /*08c0*/  ISETP.GE.AND P0, PT, R0, 0x1, PT ;  /* 0x000000010000780c */ /* 0x002fda0003f06270 */
[----:B------:R-:W-:Y:S05]  /*08d0*/  @!P0 EXIT ;  /* 0x000000000000894d */ /* 0x000fea0003800000 */
[----:B---3--:R-:W1:Y:S01]  /*08e0*/  LDC R2, c[0x0][0x398] ;  /* 0x0000e600ff027b82 */ /* 0x008e620000000800 */
[----:B------:R-:W1:Y:S01]  /*08f0*/  LDCU UR4, c[0x0][0x3a0] ;  /* 0x00007400ff0477ac */ /* 0x000e620008000800 */
[C---:B------:R-:W-:Y:S01]  /*0900*/  ISETP.GE.U32.AND P0, PT, R0.reuse, 0x8, PT ;  /* 0x000000080000780c */ /* 0x040fe20003f06070 */
[C---:B------:R-:W-:Y:S01]  /*0910*/  IMAD R26, R25.reuse, R0, RZ ;  /* 0x00000000191a7224 */ /* 0x040fe200078e02ff */
[----:B------:R-:W-:Y:S01]  /*0920*/  LOP3.LUT R24, R0, 0x7, RZ, 0xc0, !PT ;  /* 0x0000000700187812 */ /* 0x000fe200078ec0ff */
[----:B------:R-:W-:Y:S02]  /*0930*/  IMAD.MOV.U32 R23, RZ, RZ, RZ ;  /* 0x000000ffff177224 */ /* 0x000fe400078e00ff */
[----:B-1----:R-:W-:-:S08]  /*0940*/  IMAD R25, R25, UR4, R2 ;  /* 0x0000000419197c24 */ /* 0x002fd0000f8e0202 */
[----:B------:R-:W-:Y:S05]  /*0950*/  @!P0 BRA `(.L_x_6) ;  /* 0x0000000400d88947 */ /* 0x000fea0003800000 */
[----:B------:R-:W1:Y:S01]  /*0960*/  LDCU.64 UR38, c[0x0][0x390] ;  /* 0x00007200ff2677ac */ /* 0x000e620008000a00 */
[----:B------:R-:W-:Y:S01]  /*0970*/  LOP3.LUT R23, R0, 0x7ffffff8, RZ, 0xc0, !PT ;  /* 0x7ffffff800177812 */ /* 0x000fe200078ec0ff */
[----:B------:R-:W-:Y:S01]  /*0980*/  BSSY.RECONVERGENT B6, `(.L_x_6) ;  /* 0x0000073000067945 */ /* 0x000fe20003800200 */
[----:B------:R-:W-:Y:S01]  /*0990*/  IMAD.MOV.U32 R22, RZ, RZ, R25 ;  /* 0x000000ffff167224 */ /* 0x000fe200078e0019 */
[----:B--2-4-:R-:W-:Y:S02]  /*09a0*/  MOV R19, R26 ;  /* 0x0000001a00137202 */ /* 0x014fe40000000f00 */
[----:B------:R-:W-:Y:S01]  /*09b0*/  IMAD.MOV R2, RZ, RZ, -R23 ;  /* 0x000000ffff027224 */ /* 0x000fe200078e0a17 */
[----:B-1----:R-:W-:-:S04]  /*09c0*/  UIADD3 UR38, UP0, UPT, UR38, 0x10, URZ ;  /* 0x0000001026267890 */ /* 0x002fc8000ff1e0ff */
[----:B------:R-:W-:-:S12]  /*09d0*/  UIADD3.X UR39, UPT, UPT, URZ, UR39, URZ, UP0, !UPT ;  /* 0x00000027ff277290 */ /* 0x000fd800087fe4ff */
.L_x_15:
[----:B------:R-:W1:Y:S01]  /*09e0*/  LDC.64 R30, c[0x0][0x388] ;  /* 0x0000e200ff1e7b82 */ /* 0x000e620000000a00 */
[----:B------:R-:W-:Y:S01]  /*09f0*/  MOV R29, UR39 ;  /* 0x00000027001d7c02 */ /* 0x000fe20008000f00 */
[----:B------:R-:W-:Y:S01]  /*0a00*/  IMAD.U32 R28, RZ, RZ, UR38 ;  /* 0x00000026ff1c7e24 */ /* 0x000fe2000f8e00ff */
[----:B------:R-:W-:Y:S01]  /*0a10*/  MOV R18, 0x0 ;  /* 0x0000000000127802 */ /* 0x000fe20000000f00 */
[----:B------:R-:W2:Y:S01]  /*0a20*/  LDCU.64 UR4, c[0x4][0x8] ;  /* 0x01000100ff0477ac */ /* 0x000ea20008000a00 */
[----:B-1----:R-:W-:-:S05]  /*0a30*/  IMAD.WIDE R30, R19, 0x4, R30 ;  /* 0x00000004131e7825 */ /* 0x002fca00078e021e */
[----:B0-----:R-:W3:Y:S01]  /*0a40*/  LDG.E R3, desc[UR36][R30.64] ;  /* 0x000000241e037981 */ /* 0x001ee2000c1e1900 */
[----:B------:R-:W-:Y:S01]  /*0a50*/  IMAD.WIDE R28, R22, 0x4, R28 ;  /* 0x00000004161c7825 */ /* 0x000fe200078e021c */
[----:B------:R0:W1:Y:S01]  /*0a60*/  LDC.64 R8, c[0x4][R18] ;  /* 0x0100000012087b82 */ /* 0x0000620000000a00 */
[----:B--2---:R-:W-:Y:S02]  /*0a70*/  MOV R5, UR5 ;  /* 0x0000000500057c02 */ /* 0x004fe40008000f00 */
[----:B------:R-:W-:Y:S02]  /*0a80*/  VIADD R2, R2, 0x8 ;  /* 0x0000000802027836 */ /* 0x000fe40000000000 */
[----:B------:R-:W-:Y:S02]  /*0a90*/  IMAD.U32 R4, RZ, RZ, UR4 ;  /* 0x00000004ff047e24 */ /* 0x000fe4000f8e00ff */
[----:B------:R-:W-:Y:S01]  /*0aa0*/  IMAD.MOV.U32 R6, RZ, RZ, R17 ;  /* 0x000000ffff067224 */ /* 0x000fe200078e0011 */
[----:B------:R-:W-:Y:S01]  /*0ab0*/  ISETP.NE.AND P0, PT, R2, RZ, PT ;  /* 0x000000ff0200720c */ /* 0x000fe20003f05270 */
[----:B------:R-:W-:-:S03]  /*0ac0*/  IMAD.MOV.U32 R7, RZ, RZ, R16 ;  /* 0x000000ffff077224 */ /* 0x000fc600078e0010 */
[----:B------:R-:W-:Y:S01]  /*0ad0*/  P2R R27, PR, RZ, 0x1 ;  /* 0x00000001ff1b7803 */ /* 0x000fe20000000000 */
[----:B---3--:R-:W2:Y:S01]  /*0ae0*/  F2F.F64.F32 R10, R3 ;  /* 0x00000003000a7310 */ /* 0x008ea20000201800 */
[----:B------:R0:W-:Y:S04]  /*0af0*/  STG.E desc[UR36][R28.64+-0x10], R3 ;  /* 0xfffff0031c007986 */ /* 0x0001e8000c101924 */
[----:B-12---:R0:W-:Y:S03]  /*0b00*/  STL.64 [R1], R10 ;  /* 0x0000000a01007387 */ /* 0x0061e60000100a00 */
[----:B------:R-:W-:-:S07]  /*0b10*/  LEPC R20, `(.L_x_7) ;  /* 0x000000001014794e */ /* 0x000fce0000000000 */
[----:B0-----:R-:W-:Y:S05]  /*0b20*/  CALL.ABS.NOINC R8 ;  /* 0x0000000008007343 */ /* 0x001fea0003c00000 */
.L_x_7:
[----:B------:R-:W2:Y:S01]  /*0b30*/  LDG.E R3, desc[UR36][R30.64+0x4] ;  /* 0x000004241e037981 */ /* 0x000ea2000c1e1900 */
[----:B------:R0:W1:Y:S01]  /*0b40*/  LDC.64 R8, c[0x4][R18] ;  /* 0x0100000012087b82 */ /* 0x0000620000000a00 */
[----:B------:R-:W3:Y:S01]  /*0b50*/  LDCU.64 UR4, c[0x4][0x8] ;  /* 0x01000100ff0477ac */ /* 0x000ee20008000a00 */
[----:B------:R-:W-:Y:S01]  /*0b60*/  IMAD.MOV.U32 R6, RZ, RZ, R17 ;  /* 0x000000ffff067224 */ /* 0x000fe200078e0011 */
[----:B------:R-:W-:Y:S02]  /*0b70*/  MOV R7, R16 ;  /* 0x0000001000077202 */ /* 0x000fe40000000f00 */
[----:B---3--:R-:W-:Y:S01]  /*0b80*/  MOV R4, UR4 ;  /* 0x0000000400047c02 */ /* 0x008fe20008000f00 */
[----:B------:R-:W-:Y:S01]  /*0b90*/  IMAD.U32 R5, RZ, RZ, UR5 ;  /* 0x00000005ff057e24 */ /* 0x000fe2000f8e00ff */
[----:B--2---:R-:W2:Y:S01]  /*0ba0*/  F2F.F64.F32 R10, R3 ;  /* 0x00000003000a7310 */ /* 0x004ea20000201800 */
[----:B------:R0:W-:Y:S04]  /*0bb0*/  STG.E desc[UR36][R28.64+-0xc], R3 ;  /* 0xfffff4031c007986 */ /* 0x0001e8000c101924 */
[----:B-12---:R0:W-:Y:S02]  /*0bc0*/  STL.64 [R1], R10 ;  /* 0x0000000a01007387 */ /* 0x0061e40000100a00 */
[----:B------:R-:W-:-:S07]  /*0bd0*/  LEPC R20, `(.L_x_8) ;  /* 0x000000001014794e */ /* 0x000fce0000000000 */
[----:B0-----:R-:W-:Y:S05]  /*0be0*/  CALL.ABS.NOINC R8 ;  /* 0x0000000008007343 */ /* 0x001fea0003c00000 */
.L_x_8:
[----:B------:R-:W2:Y:S01]  /*0bf0*/  LDG.E R3, desc[UR36][R30.64+0x8] ;  /* 0x000008241e037981 */ /* 0x000ea2000c1e1900 */
[----:B------:R0:W1:Y:S01]  /*0c00*/  LDC.64 R8, c[0x4][R18] ;  /* 0x0100000012087b82 */ /* 0x0000620000000a00 */
[----:B------:R-:W3:Y:S01]  /*0c10*/  LDCU.64 UR4, c[0x4][0x8] ;  /* 0x01000100ff0477ac */ /* 0x000ee20008000a00 */
[----:B------:R-:W-:Y:S01]  /*0c20*/  IMAD.MOV.U32 R6, RZ, RZ, R17 ;  /* 0x000000ffff067224 */ /* 0x000fe200078e0011 */
[----:B------:R-:W-:Y:S01]  /*0c30*/  MOV R7, R16 ;  /* 0x0000001000077202 */ /* 0x000fe20000000f00 */
[----:B---3--:R-:W-:Y:S01]  /*0c40*/  IMAD.U32 R4, RZ, RZ, UR4 ;  /* 0x00000004ff047e24 */ /* 0x008fe2000f8e00ff */
[----:B------:R-:W-:Y:S01]  /*0c50*/  MOV R5, UR5 ;  /* 0x0000000500057c02 */ /* 0x000fe20008000f00 */
[----:B--2---:R-:W2:Y:S01]  /*0c60*/  F2F.F64.F32 R10, R3 ;  /* 0x00000003000a7310 */ /* 0x004ea20000201800 */
[----:B------:R0:W-:Y:S04]  /*0c70*/  STG.E desc[UR36][R28.64+-0x8], R3 ;  /* 0xfffff8031c007986 */ /* 0x0001e8000c101924 */
[----:B-12---:R0:W-:Y:S02]  /*0c80*/  STL.64 [R1], R10 ;  /* 0x0000000a01007387 */ /* 0x0061e40000100a00 */
[----:B------:R-:W-:-:S07]  /*0c90*/  LEPC R20, `(.L_x_9) ;  /* 0x000000001014794e */ /* 0x000fce0000000000 */
[----:B0-----:R-:W-:Y:S05]  /*0ca0*/  CALL.ABS.NOINC R8 ;  /* 0x0000000008007343 */ /* 0x001fea0003c00000 */
.L_x_9:
        /* <DEDUP_REMOVED lines=12> */
.L_x_10:
        /* <DEDUP_REMOVED lines=12> */
.L_x_11:
        /* <DEDUP_REMOVED lines=12> */
.L_x_12:
        /* <DEDUP_REMOVED lines=12> */
.L_x_13:
        /* <DEDUP_REMOVED lines=12> */
.L_x_14:
[----:B------:R-:W-:Y:S01]  /*1070*/  ISETP.NE.AND P6, PT, R27, RZ, PT ;  /* 0x000000ff1b00720c */ /* 0x000fe20003fc5270 */
[----:B------:R-:W-:Y:S01]  /*1080*/  VIADD R19, R19, 0x8 ;  /* 0x0000000813137836 */ /* 0x000fe20000000000 */
[----:B------:R-:W-:-:S11]  /*1090*/  IADD3 R22, PT, PT, R22, 0x8, RZ ;  /* 0x0000000816167810 */ /* 0x000fd60007ffe0ff */
[----:B------:R-:W-:Y:S05]  /*10a0*/  @P6 BRA `(.L_x_15) ;  /* 0xfffffff8004c6947 */ /* 0x000fea000383ffff */
[----:B------:R-:W-:Y:S05]  /*10b0*/  BSYNC.RECONVERGENT B6 ;  /* 0x0000000000067941 */ /* 0x000fea0003800200 */
.L_x_6:
[----:B------:R-:W-:-:S13]  /*10c0*/  ISETP.NE.AND P0, PT, R24, RZ, PT ;  /* 0x000000ff1800720c */ /* 0x000fda0003f05270 */
[----:B------:R-:W-:Y:S05]  /*10d0*/  @!P0 EXIT ;  /* 0x000000000000894d */ /* 0x000fea0003800000 */
[----:B------:R-:W1:Y:S01]  /*10e0*/  LDC R22, c[0x0][0x39c] ;  /* 0x0000e700ff167b82 */ /* 0x000e620000000800 */
[----:B------:R-:W-:Y:S02]  /*10f0*/  ISETP.GE.U32.AND P0, PT, R24, 0x4, PT ;  /* 0x000000041800780c */ /* 0x000fe40003f06070 */
[----:B-1----:R-:W-:-:S11]  /*1100*/  LOP3.LUT R22, R22, 0x3, RZ, 0xc0, !PT ;  /* 0x0000000316167812 */ /* 0x002fd600078ec0ff */
[----:B------:R-:W-:Y:S05]  /*1110*/  @!P0 BRA `(.L_x_16) ;  /* 0x0000000000e08947 */ /* 0x000fea0003800000 */
[----:B------:R-:W1:Y:S01]  /*1120*/  LDC.64 R28, c[0x0][0x388] ;  /* 0x0000e200ff1c7b82 */ /* 0x000e620000000a00 */
[----:B0-2---:R-:W-:-:S07]  /*1130*/  IMAD.IADD R3, R26, 0x1, R23 ;  /* 0x000000011a037824 */ /* 0x005fce00078e0217 */
[----:B----4-:R-:W0:Y:S01]  /*1140*/  LDC.64 R18, c[0x0][0x390] ;  /* 0x0000e400ff127b82 */ /* 0x010e220000000a00 */
[----:B------:R-:W-:Y:S01]  /*1150*/  IADD3 R5, PT, PT, R25, R23, RZ ;  /* 0x0000001719057210 */ /* 0x000fe20007ffe0ff */
[----:B------:R-:W2:Y:S01]  /*1160*/  LDCU.64 UR4, c[0x4][0x8] ;  /* 0x01000100ff0477ac */ /* 0x000ea20008000a00 */
[----:B-1----:R-:W-:-:S05]  /*1170*/  IMAD.WIDE R28, R3, 0x4, R28 ;  /* 0x00000004031c7825 */ /* 0x002fca00078e021c */
[----:B------:R-:W3:Y:S01]  /*1180*/  LDG.E R3, desc[UR36][R28.64] ;  /* 0x000000241c037981 */ /* 0x000ee2000c1e1900 */
[----:B------:R-:W-:Y:S01]  /*1190*/  MOV R2, 0x0 ;  /* 0x0000000000027802 */ /* 0x000fe20000000f00 */
[----:B--2---:R-:W-:Y:S01]  /*11a0*/  IMAD.U32 R4, RZ, RZ, UR4 ;  /* 0x00000004ff047e24 */ /* 0x004fe2000f8e00ff */
[----:B------:R-:W-:Y:S01]  /*11b0*/  MOV R7, R16 ;  /* 0x0000001000077202 */ /* 0x000fe20000000f00 */
[----:B0-----:R-:W-:Y:S01]  /*11c0*/  IMAD.WIDE R18, R5, 0x4, R18 ;  /* 0x0000000405127825 */ /* 0x001fe200078e0212 */
[----:B------:R0:W1:Y:S01]  /*11d0*/  LDC.64 R8, c[0x4][R2] ;  /* 0x0100000002087b82 */ /* 0x0000620000000a00 */
[----:B------:R-:W-:Y:S02]  /*11e0*/  MOV R5, UR5 ;  /* 0x0000000500057c02 */ /* 0x000fe40008000f00 */
[----:B------:R-:W-:Y:S01]  /*11f0*/  IMAD.MOV.U32 R6, RZ, RZ, R17 ;  /* 0x000000ffff067224 */ /* 0x000fe200078e0011 */
[----:B---3--:R-:W2:Y:S01]  /*1200*/  F2F.F64.F32 R10, R3 ;  /* 0x00000003000a7310 */ /* 0x008ea20000201800 */
[----:B------:R0:W-:Y:S04]  /*1210*/  STG.E desc[UR36][R18.64], R3 ;  /* 0x0000000312007986 */ /* 0x0001e8000c101924 */
[----:B-12---:R0:W-:Y:S02]  /*1220*/  STL.64 [R1], R10 ;  /* 0x0000000a01007387 */ /* 0x0061e40000100a00 */
[----:B------:R-:W-:-:S07]  /*1230*/  LEPC R20, `(.L_x_17) ;  /* 0x000000001014794e */ /* 0x000fce0000000000 */
[----:B0-----:R-:W-:Y:S05]  /*1240*/  CALL.ABS.NOINC R8 ;  /* 0x0000000008007343 */ /* 0x001fea0003c00000 */
.L_x_17:
        /* <DEDUP_REMOVED lines=12> */
.L_x_18:
        /* <DEDUP_REMOVED lines=12> */
.L_x_19:
[----:B------:R-:W2:Y:S01]  /*13d0*/  LDG.E R29, desc[UR36][R28.64+0xc] ;  /* 0x00000c241c1d7981 */ /* 0x000ea2000c1e1900 */
[----:B------:R-:W0:Y:S01]  /*13e0*/  LDC.64 R2, c[0x4][R2] ;  /* 0x0100000002027b82 */ /* 0x000e220000000a00 */
[----:B------:R-:W1:Y:S01]  /*13f0*/  LDCU.64 UR4, c[0x4][0x8] ;  /* 0x01000100ff0477ac */ /* 0x000e620008000a00 */
[----:B------:R-:W-:Y:S01]  /*1400*/  IMAD.MOV.U32 R6, RZ, RZ, R17 ;  /* 0x000000ffff067224 */ /* 0x000fe200078e0011 */
[----:B------:R-:W-:Y:S01]  /*1410*/  MOV R7, R16 ;  /* 0x0000001000077202 */ /* 0x000fe20000000f00 */
[----:B-1----:R-:W-:Y:S01]  /*1420*/  IMAD.U32 R4, RZ, RZ, UR4 ;  /* 0x00000004ff047e24 */ /* 0x002fe2000f8e00ff */
[----:B------:R-:W-:Y:S01]  /*1430*/  MOV R5, UR5 ;  /* 0x0000000500057c02 */ /* 0x000fe20008000f00 */
[----:B--2---:R-:W1:Y:S01]  /*1440*/  F2F.F64.F32 R8, R29 ;  /* 0x0000001d00087310 */ /* 0x004e620000201800 */
[----:B------:R2:W-:Y:S04]  /*1450*/  STG.E desc[UR36][R18.64+0xc], R29 ;  /* 0x00000c1d12007986 */ /* 0x0005e8000c101924 */
[----:B01----:R2:W-:Y:S02]  /*1460*/  STL.64 [R1], R8 ;  /* 0x0000000801007387 */ /* 0x0035e40000100a00 */
[----:B------:R-:W-:-:S07]  /*1470*/  LEPC R20, `(.L_x_20) ;  /* 0x000000001014794e */ /* 0x000fce0000000000 */
[----:B--2---:R-:W-:Y:S05]  /*1480*/  CALL.ABS.NOINC R2 ;  /* 0x0000000002007343 */ /* 0x004fea0003c00000 */
.L_x_20:
[----:B------:R-:W-:-:S07]  /*1490*/  VIADD R23, R23, 0x4 ;  /* 0x0000000417177836 */ /* 0x000fce0000000000 */
.L_x_16:
[----:B------:R-:W-:-:S13]  /*14a0*/  ISETP.NE.AND P0, PT, R22, RZ, PT ;  /* 0x000000ff1600720c */ /* 0x000fda0003f05270 */
[----:B------:R-:W-:Y:S05]  /*14b0*/  @!P0 EXIT ;  /* 0x000000000000894d */ /* 0x000fea0003800000 */
[----:B------:R-:W-:-:S13]  /*14c0*/  ISETP.NE.AND P0, PT, R22, 0x1, PT ;  /* 0x000000011600780c */ /* 0x000fda0003f05270 */
[----:B------:R-:W-:Y:S05]  /*14d0*/  @!P0 BRA `(.L_x_21) ;  /* 0x0000000000808947 */ /* 0x000fea0003800000 */
[----:B------:R-:W1:Y:S01]  /*14e0*/  LDC.64 R28, c[0x0][0x388] ;  /* 0x0000e200ff1c7b82 */ /* 0x000e620000000a00 */
[----:B0-2---:R-:W-:-:S07]  /*14f0*/  IADD3 R3, PT, PT, R26, R23, RZ ;  /* 0x000000171a037210 */ /* 0x005fce0007ffe0ff */
[----:B----4-:R-:W0:Y:S01]  /*1500*/  LDC.64 R18, c[0x0][0x390] ;  /* 0x0000e400ff127b82 */ /* 0x010e220000000a00 */
[----:B------:R-:W-:Y:S01]  /*1510*/  IMAD.IADD R5, R25, 0x1, R23 ;  /* 0x0000000119057824 */ /* 0x000fe200078e0217 */
[----:B------:R-:W-:Y:S01]  /*1520*/  MOV R2, 0x0 ;  /* 0x0000000000027802 */ /* 0x000fe20000000f00 */
[----:B------:R-:W2:Y:S01]  /*1530*/  LDCU.64 UR4, c[0x4][0x8] ;  /* 0x01000100ff0477ac */ /* 0x000ea20008000a00 */
[----:B-1----:R-:W-:-:S05]  /*1540*/  IMAD.WIDE R28, R3, 0x4, R28 ;  /* 0x00000004031c7825 */ /* 0x002fca00078e021c */
[----:B------:R-:W3:Y:S01]  /*1550*/  LDG.E R3, desc[UR36][R28.64] ;  /* 0x000000241c037981 */ /* 0x000ee2000c1e1900 */
[----:B------:R1:W4:Y:S01]  /*1560*/  LDC.64 R8, c[0x4][R2] ;  /* 0x0100000002087b82 */ /* 0x0003220000000a00 */
[----:B--2---:R-:W-:Y:S01]  /*1570*/  MOV R4, UR4 ;  /* 0x0000000400047c02 */ /* 0x004fe20008000f00 */
[----:B0-----:R-:W-:Y:S01]  /*1580*/  IMAD.WIDE R18, R5, 0x4, R18 ;  /* 0x0000000405127825 */ /* 0x001fe200078e0212 */
[----:B------:R-:W-:-:S03]  /*1590*/  MOV R6, R17 ;  /* 0x0000001100067202 */ /* 0x000fc60000000f00 */
[----:B------:R-:W-:Y:S02]  /*15a0*/  IMAD.U32 R5, RZ, RZ, UR5 ;  /* 0x00000005ff057e24 */ /* 0x000fe4000f8e00ff */
[----:B------:R-:W-:Y:S01]  /*15b0*/  IMAD.MOV.U32 R7, RZ, RZ, R16 ;  /* 0x000000ffff077224 */ /* 0x000fe200078e0010 */
[----:B---3--:R-:W0:Y:S01]  /*15c0*/  F2F.F64.F32 R10, R3 ;  /* 0x00000003000a7310 */ /* 0x008e220000201800 */
[----:B------:R1:W-:Y:S04]  /*15d0*/  STG.E desc[UR36][R18.64], R3 ;  /* 0x0000000312007986 */ /* 0x0003e8000c101924 */
[----:B0---4-:R1:W-:Y:S02]  /*15e0*/  STL.64 [R1], R10 ;  /* 0x0000000a01007387 */ /* 0x0113e40000100a00 */
[----:B------:R-:W-:-:S07]  /*15f0*/  LEPC R20, `(.L_x_22) ;  /* 0x000000001014794e */ /* 0x000fce0000000000 */
[----:B-1----:R-:W-:Y:S05]  /*1600*/  CALL.ABS.NOINC R8 ;  /* 0x0000000008007343 */ /* 0x002fea0003c00000 */
.L_x_22:
[----:B------:R-:W2:Y:S01]  /*1610*/  LDG.E R29, desc[UR36][R28.64+0x4] ;  /* 0x000004241c1d7981 */ /* 0x000ea2000c1e1900 */
[----:B------:R-:W0:Y:S01]  /*1620*/  LDC.64 R2, c[0x4][R2] ;  /* 0x0100000002027b82 */ /* 0x000e220000000a00 */
[----:B------:R-:W1:Y:S01]  /*1630*/  LDCU.64 UR4, c[0x4][0x8] ;  /* 0x01000100ff0477ac */ /* 0x000e620008000a00 */
[----:B------:R-:W-:Y:S01]  /*1640*/  MOV R6, R17 ;  /* 0x0000001100067202 */ /* 0x000fe20000000f00 */
[----:B------:R-:W-:Y:S01]  /*1650*/  IMAD.MOV.U32 R7, RZ, RZ, R16 ;  /* 0x000000ffff077224 */ /* 0x000fe200078e0010 */
[----:B-1----:R-:W-:Y:S01]  /*1660*/  MOV R4, UR4 ;  /* 0x0000000400047c02 */ /* 0x002fe20008000f00 */
[----:B------:R-:W-:Y:S01]  /*1670*/  IMAD.U32 R5, RZ, RZ, UR5 ;  /* 0x00000005ff057e24 */ /* 0x000fe2000f8e00ff */
[----:B--2---:R-:W1:Y:S01]  /*1680*/  F2F.F64.F32 R8, R29 ;  /* 0x0000001d00087310 */ /* 0x004e620000201800 */
[----:B------:R2:W-:Y:S04]  /*1690*/  STG.E desc[UR36][R18.64+0x4], R29 ;  /* 0x0000041d12007986 */ /* 0x0005e8000c101924 */
[----:B01----:R2:W-:Y:S02]  /*16a0*/  STL.64 [R1], R8 ;  /* 0x0000000801007387 */ /* 0x0035e40000100a00 */
[----:B------:R-:W-:-:S07]  /*16b0*/  LEPC R20, `(.L_x_23) ;  /* 0x000000001014794e */ /* 0x000fce0000000000 */
[----:B--2---:R-:W-:Y:S05]  /*16c0*/  CALL.ABS.NOINC R2 ;  /* 0x0000000002007343 */ /* 0x004fea0003c00000 */
.L_x_23:
[----:B------:R-:W-:-:S07]  /*16d0*/  IADD3 R23, PT, PT, R23, 0x2, RZ ;  /* 0x0000000217177810 */ /* 0x000fce0007ffe0ff */
.L_x_21:
[----:B------:R-:W1:Y:S02]  /*16e0*/  LDC R0, c[0x0][0x39c] ;  /* 0x0000e700ff007b82 */ /* 0x000e640000000800 */
[----:B-1----:R-:W-:-:S04]  /*16f0*/  LOP3.LUT R0, R0, 0x1, RZ, 0xc0, !PT ;  /* 0x0000000100007812 */ /* 0x002fc800078ec0ff */
[----:B------:R-:W-:-:S13]  /*1700*/  ISETP.NE.U32.AND P0, PT, R0, 0x1, PT ;  /* 0x000000010000780c */ /* 0x000fda0003f05070 */
[----:B------:R-:W-:Y:S05]  /*1710*/  @P0 EXIT ;  /* 0x000000000000094d */ /* 0x000fea0003800000 */
[----:B0-2---:R-:W0:Y:S01]  /*1720*/  LDC.64 R2, c[0x0][0x388] ;  /* 0x0000e200ff027b82 */ /* 0x005e220000000a00 */
[----:B------:R-:W-:-:S07]  /*1730*/  IMAD.IADD R5, R26, 0x1, R23 ;  /* 0x000000011a057824 */ /* 0x000fce00078e0217 */
[----:B----4-:R-:W1:Y:S01]  /*1740*/  LDC.64 R8, c[0x0][0x390] ;  /* 0x0000e400ff087b82 */ /* 0x010e620000000a00 */
[----:B------:R-:W-:Y:S01]  /*1750*/  MOV R0, 0x0 ;  /* 0x0000000000007802 */ /* 0x000fe20000000f00 */
[----:B------:R-:W2:Y:S01]  /*1760*/  LDCU.64 UR4, c[0x4][0x8] ;  /* 0x01000100ff0477ac */ /* 0x000ea20008000a00 */
[----:B0-----:R-:W-:-:S06]  /*1770*/  IMAD.WIDE R2, R5, 0x4, R2 ;  /* 0x0000000405027825 */ /* 0x001fcc00078e0202 */
[----:B------:R-:W3:Y:S01]  /*1780*/  LDG.E R2, desc[UR36][R2.64] ;  /* 0x0000002402027981 */ /* 0x000ee2000c1e1900 */
[----:B------:R-:W-:Y:S01]  /*1790*/  IADD3 R23, PT, PT, R25, R23, RZ ;  /* 0x0000001719177210 */ /* 0x000fe20007ffe0ff */
[----:B------:R0:W4:Y:S01]  /*17a0*/  LDC.64 R12, c[0x4][R0] ;  /* 0x01000000000c7b82 */ /* 0x0001220000000a00 */
[----:B--2---:R-:W-:Y:S01]  /*17b0*/  IMAD.U32 R4, RZ, RZ, UR4 ;  /* 0x00000004ff047e24 */ /* 0x004fe2000f8e00ff */
[----:B------:R-:W-:Y:S01]  /*17c0*/  MOV R5, UR5 ;  /* 0x0000000500057c02 */ /* 0x000fe20008000f00 */
[----:B------:R-:W-:Y:S01]  /*17d0*/  IMAD.MOV.U32 R6, RZ, RZ, R17 ;  /* 0x000000ffff067224 */ /* 0x000fe200078e0011 */
[----:B------:R-:W-:Y:S01]  /*17e0*/  MOV R7, R16 ;  /* 0x0000001000077202 */ /* 0x000fe20000000f00 */
[----:B-1----:R-:W-:Y:S01]  /*17f0*/  IMAD.WIDE R8, R23, 0x4, R8 ;  /* 0x0000000417087825 */ /* 0x002fe200078e0208 */
[----:B---3--:R-:W1:Y:S04]  /*1800*/  F2F.F64.F32 R10, R2 ;  /* 0x00000002000a7310 */ /* 0x008e680000201800 */
[----:B------:R0:W-:Y:S04]  /*1810*/  STG.E desc[UR36][R8.64], R2 ;  /* 0x0000000208007986 */ /* 0x0001e8000c101924 */
[----:B-1--4-:R0:W-:Y:S02]  /*1820*/  STL.64 [R1], R10 ;  /* 0x0000000a01007387 */ /* 0x0121e40000100a00 */
[----:B------:R-:W-:-:S07]  /*1830*/  LEPC R20, `(.L_x_24) ;  /* 0x000000001014794e */ /* 0x000fce0000000000 */
[----:B0-----:R-:W-:Y:S05]  /*1840*/  CALL.ABS.NOINC R12 ;  /* 0x000000000c007343 */ /* 0x001fea0003c00000 */
.L_x_24:
[----:B------:R-:W-:Y:S05]  /*1850*/  EXIT ;  /* 0x000000000000794d */ /* 0x000fea0003800000 */
.L_x_25:
[----:B------:R-:W-:-:S00]  /*1860*/  BRA `(.L_x_25) ;  /* 0xfffffffc00fc7947 */ /* 0x000fc0000383ffff */
[----:B------:R-:W-:-:S00]  /*1870*/  NOP ;  /* 0x0000000000007918 */ /* 0x000fc00000000000 */
        /* <DEDUP_REMOVED lines=8> */
.L_x_26:


//--------------------- .nv.global.init           --------------------------
	.section	.nv.global.init,"aw",@progbits
.nv.global.init:
	.type		$str,@object
	.size		$str,(.L_0 - $str)
$str:
        /*0000*/ 	.byte	0x25, 0x66, 0x20, 0x00
.L_0:


//--------------------- .nv.shared.reserved.0     --------------------------
	.section	.nv.shared.reserved.0,"aw",@nobits
	.weak		__nv_reservedSMEM_offset_0_alias
	.size		__nv_reservedSMEM_offset_0_alias, 0, 64
	.other		__nv_reservedSMEM_offset_0_alias,@"STO_CUDA_RESERVED_SHARED STV_DEFAULT"
__nv_reservedSMEM_offset_0_alias:
	.zero		0
	.zero		64


//--------------------- .nv.constant0._Z11concatenatePfS_S_iii --------------------------
	.section	.nv.constant0._Z11concatenatePfS_S_iii,"a",@progbits
	.sectionflags	@""
	.align	4
.nv.constant0._Z11concatenatePfS_S_iii:
	.zero		932


//--------------------- SYMBOLS --------------------------

	.type		.nv.reservedSmem.offset0,@object
	.size		.nv.reservedSmem.offset0,0x4
	.type		vprintf,@function
